//
// Generated by NVIDIA NVVM Compiler
//
// Compiler Build ID: CL-36424714
// Cuda compilation tools, release 13.0, V13.0.88
// Based on NVVM 20.0.0
//

.version 9.0
.target sm_100
.address_size 64

	// .globl	_ZN3cub18CUB_300001_SM_10006detail11EmptyKernelIvEEvv
.global .align 1 .b8 _ZN41_INTERNAL_2bb69b5f_4_k_cu_aa5940d9_1605424cuda3std3__45__cpo5beginE[1];
.global .align 1 .b8 _ZN41_INTERNAL_2bb69b5f_4_k_cu_aa5940d9_1605424cuda3std3__45__cpo3endE[1];
.global .align 1 .b8 _ZN41_INTERNAL_2bb69b5f_4_k_cu_aa5940d9_1605424cuda3std3__45__cpo6cbeginE[1];
.global .align 1 .b8 _ZN41_INTERNAL_2bb69b5f_4_k_cu_aa5940d9_1605424cuda3std3__45__cpo4cendE[1];
.global .align 1 .b8 _ZN41_INTERNAL_2bb69b5f_4_k_cu_aa5940d9_1605424cuda3std3__45__cpo6rbeginE[1];
.global .align 1 .b8 _ZN41_INTERNAL_2bb69b5f_4_k_cu_aa5940d9_1605424cuda3std3__45__cpo4rendE[1];
.global .align 1 .b8 _ZN41_INTERNAL_2bb69b5f_4_k_cu_aa5940d9_1605424cuda3std3__45__cpo7crbeginE[1];
.global .align 1 .b8 _ZN41_INTERNAL_2bb69b5f_4_k_cu_aa5940d9_1605424cuda3std3__45__cpo5crendE[1];
.global .align 1 .b8 _ZN41_INTERNAL_2bb69b5f_4_k_cu_aa5940d9_1605424cuda3std3__443_GLOBAL__N__2bb69b5f_4_k_cu_aa5940d9_1605426ignoreE[1];
.global .align 1 .b8 _ZN41_INTERNAL_2bb69b5f_4_k_cu_aa5940d9_1605424cuda3std3__419piecewise_constructE[1];
.global .align 1 .b8 _ZN41_INTERNAL_2bb69b5f_4_k_cu_aa5940d9_1605424cuda3std3__48in_placeE[1];
.global .align 1 .b8 _ZN41_INTERNAL_2bb69b5f_4_k_cu_aa5940d9_1605424cuda3std3__420unreachable_sentinelE[1];
.global .align 1 .b8 _ZN41_INTERNAL_2bb69b5f_4_k_cu_aa5940d9_1605424cuda3std3__47nulloptE[1];
.global .align 1 .b8 _ZN41_INTERNAL_2bb69b5f_4_k_cu_aa5940d9_1605424cuda3std3__48unexpectE[1];
.global .align 1 .b8 _ZN41_INTERNAL_2bb69b5f_4_k_cu_aa5940d9_1605424cuda3std6ranges3__45__cpo4swapE[1];
.global .align 1 .b8 _ZN41_INTERNAL_2bb69b5f_4_k_cu_aa5940d9_1605424cuda3std6ranges3__45__cpo9iter_moveE[1];
.global .align 1 .b8 _ZN41_INTERNAL_2bb69b5f_4_k_cu_aa5940d9_1605424cuda3std6ranges3__45__cpo5beginE[1];
.global .align 1 .b8 _ZN41_INTERNAL_2bb69b5f_4_k_cu_aa5940d9_1605424cuda3std6ranges3__45__cpo3endE[1];
.global .align 1 .b8 _ZN41_INTERNAL_2bb69b5f_4_k_cu_aa5940d9_1605424cuda3std6ranges3__45__cpo6cbeginE[1];
.global .align 1 .b8 _ZN41_INTERNAL_2bb69b5f_4_k_cu_aa5940d9_1605424cuda3std6ranges3__45__cpo4cendE[1];
.global .align 1 .b8 _ZN41_INTERNAL_2bb69b5f_4_k_cu_aa5940d9_1605424cuda3std6ranges3__45__cpo7advanceE[1];
.global .align 1 .b8 _ZN41_INTERNAL_2bb69b5f_4_k_cu_aa5940d9_1605424cuda3std6ranges3__45__cpo9iter_swapE[1];
.global .align 1 .b8 _ZN41_INTERNAL_2bb69b5f_4_k_cu_aa5940d9_1605424cuda3std6ranges3__45__cpo4nextE[1];
.global .align 1 .b8 _ZN41_INTERNAL_2bb69b5f_4_k_cu_aa5940d9_1605424cuda3std6ranges3__45__cpo4prevE[1];
.global .align 1 .b8 _ZN41_INTERNAL_2bb69b5f_4_k_cu_aa5940d9_1605424cuda3std6ranges3__45__cpo4dataE[1];
.global .align 1 .b8 _ZN41_INTERNAL_2bb69b5f_4_k_cu_aa5940d9_1605424cuda3std6ranges3__45__cpo5cdataE[1];
.global .align 1 .b8 _ZN41_INTERNAL_2bb69b5f_4_k_cu_aa5940d9_1605424cuda3std6ranges3__45__cpo4sizeE[1];
.global .align 1 .b8 _ZN41_INTERNAL_2bb69b5f_4_k_cu_aa5940d9_1605424cuda3std6ranges3__45__cpo5ssizeE[1];
.global .align 1 .b8 _ZN41_INTERNAL_2bb69b5f_4_k_cu_aa5940d9_1605424cuda3std6ranges3__45__cpo8distanceE[1];
.global .align 1 .b8 _ZN41_INTERNAL_2bb69b5f_4_k_cu_aa5940d9_1605426thrust24THRUST_300001_SM_1000_NS8cuda_cub3parE[1];
.global .align 1 .b8 _ZN41_INTERNAL_2bb69b5f_4_k_cu_aa5940d9_1605426thrust24THRUST_300001_SM_1000_NS8cuda_cub10par_nosyncE[1];
.global .align 1 .b8 _ZN41_INTERNAL_2bb69b5f_4_k_cu_aa5940d9_1605426thrust24THRUST_300001_SM_1000_NS6system6detail10sequential3seqE[1];
.global .align 1 .b8 _ZN41_INTERNAL_2bb69b5f_4_k_cu_aa5940d9_1605426thrust24THRUST_300001_SM_1000_NS12placeholders2_1E[1];
.global .align 1 .b8 _ZN41_INTERNAL_2bb69b5f_4_k_cu_aa5940d9_1605426thrust24THRUST_300001_SM_1000_NS12placeholders2_2E[1];
.global .align 1 .b8 _ZN41_INTERNAL_2bb69b5f_4_k_cu_aa5940d9_1605426thrust24THRUST_300001_SM_1000_NS12placeholders2_3E[1];
.global .align 1 .b8 _ZN41_INTERNAL_2bb69b5f_4_k_cu_aa5940d9_1605426thrust24THRUST_300001_SM_1000_NS12placeholders2_4E[1];
.global .align 1 .b8 _ZN41_INTERNAL_2bb69b5f_4_k_cu_aa5940d9_1605426thrust24THRUST_300001_SM_1000_NS12placeholders2_5E[1];
.global .align 1 .b8 _ZN41_INTERNAL_2bb69b5f_4_k_cu_aa5940d9_1605426thrust24THRUST_300001_SM_1000_NS12placeholders2_6E[1];
.global .align 1 .b8 _ZN41_INTERNAL_2bb69b5f_4_k_cu_aa5940d9_1605426thrust24THRUST_300001_SM_1000_NS12placeholders2_7E[1];
.global .align 1 .b8 _ZN41_INTERNAL_2bb69b5f_4_k_cu_aa5940d9_1605426thrust24THRUST_300001_SM_1000_NS12placeholders2_8E[1];
.global .align 1 .b8 _ZN41_INTERNAL_2bb69b5f_4_k_cu_aa5940d9_1605426thrust24THRUST_300001_SM_1000_NS12placeholders2_9E[1];
.global .align 1 .b8 _ZN41_INTERNAL_2bb69b5f_4_k_cu_aa5940d9_1605426thrust24THRUST_300001_SM_1000_NS12placeholders3_10E[1];
.global .align 1 .b8 _ZN41_INTERNAL_2bb69b5f_4_k_cu_aa5940d9_1605426thrust24THRUST_300001_SM_1000_NS3seqE[1];

.visible .entry _ZN3cub18CUB_300001_SM_10006detail11EmptyKernelIvEEvv()
{


	ret;

}


// ===== COMPILED SASS (sm_100) =====

	.target	sm_100

	.elftype	@"ET_EXEC"


//--------------------- .note.nv.tkinfo           --------------------------
	.section	.note.nv.tkinfo,"",@"SHT_NOTE"
	.sectionflags	@"SHF_NOTE_NV_TKINFO"
	.tkinfo
        /*0018*/ 	.word	0x00000002
        /*0030*/ 	.string	""
        /*0030*/ 	.string	"ptxas"
        /*0030*/ 	.string	"Cuda compilation tools, release 13.0, V13.0.88"
        /*0030*/ 	.string	"Build cuda_13.0.r13.0/compiler.36424714_0"
        /*0030*/ 	.string	"-arch sm_100 -m 64 "



//--------------------- .note.nv.cuinfo           --------------------------
	.section	.note.nv.cuinfo,"",@"SHT_NOTE"
	.sectionflags	@"SHF_NOTE_NV_CUINFO"
        /*0018*/ 	.short	0x0002
        /*001a*/ 	.short	0x0064
        /*001c*/ 	.short	0x0082
	.zero		2


//--------------------- .nv.info                  --------------------------
	.section	.nv.info,"",@"SHT_CUDA_INFO"
	.align	4


	//----- nvinfo : EIATTR_REGCOUNT
	.align		4
        /*0000*/ 	.byte	0x04, 0x2f
        /*0002*/ 	.short	(.L_44 - .L_43)
	.align		4
.L_43:
        /*0004*/ 	.word	index@(_ZN3cub18CUB_300001_SM_10006detail11EmptyKernelIvEEvv)
        /*0008*/ 	.word	0x00000004


	//----- nvinfo : EIATTR_FRAME_SIZE
	.align		4
.L_44:
        /*000c*/ 	.byte	0x04, 0x11
        /*000e*/ 	.short	(.L_46 - .L_45)
	.align		4
.L_45:
        /*0010*/ 	.word	index@(_ZN3cub18CUB_300001_SM_10006detail11EmptyKernelIvEEvv)
        /*0014*/ 	.word	0x00000000


	//----- nvinfo : EIATTR_MIN_STACK_SIZE
	.align		4
.L_46:
        /*0018*/ 	.byte	0x04, 0x12
        /*001a*/ 	.short	(.L_48 - .L_47)
	.align		4
.L_47:
        /*001c*/ 	.word	index@(_ZN3cub18CUB_300001_SM_10006detail11EmptyKernelIvEEvv)
        /*0020*/ 	.word	0x00000000
.L_48:


//--------------------- .nv.compat                --------------------------
	.section	.nv.compat,"",@"SHT_CUDA_COMPAT_INFO"
	.align	4
        /*0000*/ 	.byte	0x02, 0x09, 0x00, 0x00, 0x02, 0x02, 0x01, 0x00, 0x02, 0x05, 0x05, 0x00, 0x03, 0x07, 0x01, 0x01
        /*0010*/ 	.byte	0x02, 0x03, 0x00, 0x00, 0x02, 0x06, 0x01, 0x00, 0x04, 0x0b, 0x08, 0x00, 0x09, 0x00, 0x00, 0x00
        /*0020*/ 	.byte	0x00, 0x00, 0x00, 0x00


//--------------------- .nv.info._ZN3cub18CUB_300001_SM_10006detail11EmptyKernelIvEEvv --------------------------
	.section	.nv.info._ZN3cub18CUB_300001_SM_10006detail11EmptyKernelIvEEvv,"",@"SHT_CUDA_INFO"
	.sectionflags	@""
	.align	4


	//----- nvinfo : EIATTR_CUDA_API_VERSION
	.align		4
        /*0000*/ 	.byte	0x04, 0x37
        /*0002*/ 	.short	(.L_50 - .L_49)
.L_49:
        /*0004*/ 	.word	0x00000082


	//----- nvinfo : EIATTR_SPARSE_MMA_MASK
	.align		4
.L_50:
        /*0008*/ 	.byte	0x03, 0x50
        /*000a*/ 	.short	0x0000


	//----- nvinfo : EIATTR_MAXREG_COUNT
	.align		4
        /*000c*/ 	.byte	0x03, 0x1b
        /*000e*/ 	.short	0x00ff


	//----- nvinfo : EIATTR_MERCURY_ISA_VERSION
	.align		4
        /*0010*/ 	.byte	0x03, 0x5f
        /*0012*/ 	.short	0x0101


	//----- nvinfo : EIATTR_VRC_CTA_INIT_COUNT
	.align		4
        /*0014*/ 	.byte	0x02, 0x4a
	.zero		1
	.zero		1


	//----- nvinfo : EIATTR_EXIT_INSTR_OFFSETS
	.align		4
        /*0018*/ 	.byte	0x04, 0x1c
        /*001a*/ 	.short	(.L_52 - .L_51)


	//   ....[0]....
.L_51:
        /*001c*/ 	.word	0x00000010


	//----- nvinfo : EIATTR_SW_WAR
	.align		4
.L_52:
        /*0020*/ 	.byte	0x04, 0x36
        /*0022*/ 	.short	(.L_54 - .L_53)
.L_53:
        /*0024*/ 	.word	0x00000008
.L_54:


//--------------------- .nv.callgraph             --------------------------
	.section	.nv.callgraph,"",@"SHT_CUDA_CALLGRAPH"
	.align	4
	.sectionentsize	8
	.align		4
        /*0000*/ 	.word	0x00000000
	.align		4
        /*0004*/ 	.word	0xffffffff
	.align		4
        /*0008*/ 	.word	0x00000000
	.align		4
        /*000c*/ 	.word	0xfffffffe
	.align		4
        /*0010*/ 	.word	0x00000000
	.align		4
        /*0014*/ 	.word	0xfffffffd
	.align		4
        /*0018*/ 	.word	0x00000000
	.align		4
        /*001c*/ 	.word	0xfffffffc


//--------------------- .nv.constant4             --------------------------
	.section	.nv.constant4,"a",@progbits
	.align	8
	.align		8
.nv.constant4:
        /*0000*/ 	.dword	_ZN41_INTERNAL_2bb69b5f_4_k_cu_aa5940d9_1607214cuda3std3__45__cpo5beginE
	.align		8
        /*0008*/ 	.dword	_ZN41_INTERNAL_2bb69b5f_4_k_cu_aa5940d9_1607214cuda3std3__45__cpo3endE
	.align		8
        /*0010*/ 	.dword	_ZN41_INTERNAL_2bb69b5f_4_k_cu_aa5940d9_1607214cuda3std3__45__cpo6cbeginE
	.align		8
        /*0018*/ 	.dword	_ZN41_INTERNAL_2bb69b5f_4_k_cu_aa5940d9_1607214cuda3std3__45__cpo4cendE
	.align		8
        /*0020*/ 	.dword	_ZN41_INTERNAL_2bb69b5f_4_k_cu_aa5940d9_1607214cuda3std3__45__cpo6rbeginE
	.align		8
        /*0028*/ 	.dword	_ZN41_INTERNAL_2bb69b5f_4_k_cu_aa5940d9_1607214cuda3std3__45__cpo4rendE
	.align		8
        /*0030*/ 	.dword	_ZN41_INTERNAL_2bb69b5f_4_k_cu_aa5940d9_1607214cuda3std3__45__cpo7crbeginE
	.align		8
        /*0038*/ 	.dword	_ZN41_INTERNAL_2bb69b5f_4_k_cu_aa5940d9_1607214cuda3std3__45__cpo5crendE
	.align		8
        /*0040*/ 	.dword	_ZN41_INTERNAL_2bb69b5f_4_k_cu_aa5940d9_1607214cuda3std3__443_GLOBAL__N__2bb69b5f_4_k_cu_aa5940d9_1607216ignoreE
	.align		8
        /*0048*/ 	.dword	_ZN41_INTERNAL_2bb69b5f_4_k_cu_aa5940d9_1607214cuda3std3__419piecewise_constructE
	.align		8
        /*0050*/ 	.dword	_ZN41_INTERNAL_2bb69b5f_4_k_cu_aa5940d9_1607214cuda3std3__48in_placeE
	.align		8
        /*0058*/ 	.dword	_ZN41_INTERNAL_2bb69b5f_4_k_cu_aa5940d9_1607214cuda3std3__420unreachable_sentinelE
	.align		8
        /*0060*/ 	.dword	_ZN41_INTERNAL_2bb69b5f_4_k_cu_aa5940d9_1607214cuda3std3__47nulloptE
	.align		8
        /*0068*/ 	.dword	_ZN41_INTERNAL_2bb69b5f_4_k_cu_aa5940d9_1607214cuda3std3__48unexpectE
	.align		8
        /*0070*/ 	.dword	_ZN41_INTERNAL_2bb69b5f_4_k_cu_aa5940d9_1607214cuda3std6ranges3__45__cpo4swapE
	.align		8
        /*0078*/ 	.dword	_ZN41_INTERNAL_2bb69b5f_4_k_cu_aa5940d9_1607214cuda3std6ranges3__45__cpo9iter_moveE
	.align		8
        /*0080*/ 	.dword	_ZN41_INTERNAL_2bb69b5f_4_k_cu_aa5940d9_1607214cuda3std6ranges3__45__cpo5beginE
	.align		8
        /*0088*/ 	.dword	_ZN41_INTERNAL_2bb69b5f_4_k_cu_aa5940d9_1607214cuda3std6ranges3__45__cpo3endE
	.align		8
        /*0090*/ 	.dword	_ZN41_INTERNAL_2bb69b5f_4_k_cu_aa5940d9_1607214cuda3std6ranges3__45__cpo6cbeginE
	.align		8
        /*0098*/ 	.dword	_ZN41_INTERNAL_2bb69b5f_4_k_cu_aa5940d9_1607214cuda3std6ranges3__45__cpo4cendE
	.align		8
        /*00a0*/ 	.dword	_ZN41_INTERNAL_2bb69b5f_4_k_cu_aa5940d9_1607214cuda3std6ranges3__45__cpo7advanceE
	.align		8
        /*00a8*/ 	.dword	_ZN41_INTERNAL_2bb69b5f_4_k_cu_aa5940d9_1607214cuda3std6ranges3__45__cpo9iter_swapE
	.align		8
        /*00b0*/ 	.dword	_ZN41_INTERNAL_2bb69b5f_4_k_cu_aa5940d9_1607214cuda3std6ranges3__45__cpo4nextE
	.align		8
        /*00b8*/ 	.dword	_ZN41_INTERNAL_2bb69b5f_4_k_cu_aa5940d9_1607214cuda3std6ranges3__45__cpo4prevE
	.align		8
        /*00c0*/ 	.dword	_ZN41_INTERNAL_2bb69b5f_4_k_cu_aa5940d9_1607214cuda3std6ranges3__45__cpo4dataE
	.align		8
        /*00c8*/ 	.dword	_ZN41_INTERNAL_2bb69b5f_4_k_cu_aa5940d9_1607214cuda3std6ranges3__45__cpo5cdataE
	.align		8
        /*00d0*/ 	.dword	_ZN41_INTERNAL_2bb69b5f_4_k_cu_aa5940d9_1607214cuda3std6ranges3__45__cpo4sizeE
	.align		8
        /*00d8*/ 	.dword	_ZN41_INTERNAL_2bb69b5f_4_k_cu_aa5940d9_1607214cuda3std6ranges3__45__cpo5ssizeE
	.align		8
        /*00e0*/ 	.dword	_ZN41_INTERNAL_2bb69b5f_4_k_cu_aa5940d9_1607214cuda3std6ranges3__45__cpo8distanceE
	.align		8
        /*00e8*/ 	.dword	_ZN41_INTERNAL_2bb69b5f_4_k_cu_aa5940d9_1607216thrust24THRUST_300001_SM_1000_NS8cuda_cub3parE
	.align		8
        /*00f0*/ 	.dword	_ZN41_INTERNAL_2bb69b5f_4_k_cu_aa5940d9_1607216thrust24THRUST_300001_SM_1000_NS8cuda_cub10par_nosyncE
	.align		8
        /*00f8*/ 	.dword	_ZN41_INTERNAL_2bb69b5f_4_k_cu_aa5940d9_1607216thrust24THRUST_300001_SM_1000_NS6system6detail10sequential3seqE
	.align		8
        /*0100*/ 	.dword	_ZN41_INTERNAL_2bb69b5f_4_k_cu_aa5940d9_1607216thrust24THRUST_300001_SM_1000_NS12placeholders2_1E
	.align		8
        /*0108*/ 	.dword	_ZN41_INTERNAL_2bb69b5f_4_k_cu_aa5940d9_1607216thrust24THRUST_300001_SM_1000_NS12placeholders2_2E
	.align		8
        /*0110*/ 	.dword	_ZN41_INTERNAL_2bb69b5f_4_k_cu_aa5940d9_1607216thrust24THRUST_300001_SM_1000_NS12placeholders2_3E
	.align		8
        /*0118*/ 	.dword	_ZN41_INTERNAL_2bb69b5f_4_k_cu_aa5940d9_1607216thrust24THRUST_300001_SM_1000_NS12placeholders2_4E
	.align		8
        /*0120*/ 	.dword	_ZN41_INTERNAL_2bb69b5f_4_k_cu_aa5940d9_1607216thrust24THRUST_300001_SM_1000_NS12placeholders2_5E
	.align		8
        /*0128*/ 	.dword	_ZN41_INTERNAL_2bb69b5f_4_k_cu_aa5940d9_1607216thrust24THRUST_300001_SM_1000_NS12placeholders2_6E
	.align		8
        /*0130*/ 	.dword	_ZN41_INTERNAL_2bb69b5f_4_k_cu_aa5940d9_1607216thrust24THRUST_300001_SM_1000_NS12placeholders2_7E
	.align		8
        /*0138*/ 	.dword	_ZN41_INTERNAL_2bb69b5f_4_k_cu_aa5940d9_1607216thrust24THRUST_300001_SM_1000_NS12placeholders2_8E
	.align		8
        /*0140*/ 	.dword	_ZN41_INTERNAL_2bb69b5f_4_k_cu_aa5940d9_1607216thrust24THRUST_300001_SM_1000_NS12placeholders2_9E
	.align		8
        /*0148*/ 	.dword	_ZN41_INTERNAL_2bb69b5f_4_k_cu_aa5940d9_1607216thrust24THRUST_300001_SM_1000_NS12placeholders3_10E
	.align		8
        /*0150*/ 	.dword	_ZN41_INTERNAL_2bb69b5f_4_k_cu_aa5940d9_1607216thrust24THRUST_300001_SM_1000_NS3seqE


//--------------------- .text._ZN3cub18CUB_300001_SM_10006detail11EmptyKernelIvEEvv --------------------------
	.section	.text._ZN3cub18CUB_300001_SM_10006detail11EmptyKernelIvEEvv,"ax",@progbits
	.align	128
        .global         _ZN3cub18CUB_300001_SM_10006detail11EmptyKernelIvEEvv
        .type           _ZN3cub18CUB_300001_SM_10006detail11EmptyKernelIvEEvv,@function
        .size           _ZN3cub18CUB_300001_SM_10006detail11EmptyKernelIvEEvv,(.L_x_1 - _ZN3cub18CUB_300001_SM_10006detail11EmptyKernelIvEEvv)
        .other          _ZN3cub18CUB_300001_SM_10006detail11EmptyKernelIvEEvv,@"STO_CUDA_ENTRY STV_DEFAULT"
_ZN3cub18CUB_300001_SM_10006detail11EmptyKernelIvEEvv:
.text._ZN3cub18CUB_300001_SM_10006detail11EmptyKernelIvEEvv:
[----:B------:R-:W-:Y:S01]  /*0000*/  LDC R1, c[0x0][0x37c] ;  /* 0x0000df00ff017b82 */ /* 0x000fe20000000800 */
[----:B------:R-:W-:Y:S05]  /*0010*/  EXIT ;  /* 0x000000000000794d */ /* 0x000fea0003800000 */
.L_x_0:
[----:B------:R-:W-:-:S00]  /*0020*/  BRA `(.L_x_0) ;  /* 0xfffffffc00fc7947 */ /* 0x000fc0000383ffff */
[----:B------:R-:W-:-:S00]  /*0030*/  NOP ;  /* 0x0000000000007918 */ /* 0x000fc00000000000 */
        /* <DEDUP_REMOVED lines=12> */
.L_x_1:


//--------------------- .nv.shared.reserved.0     --------------------------
	.section	.nv.shared.reserved.0,"aw",@nobits
	.weak		__nv_reservedSMEM_offset_0_alias
	.size		__nv_reservedSMEM_offset_0_alias, 0, 64
	.other		__nv_reservedSMEM_offset_0_alias,@"STO_CUDA_RESERVED_SHARED STV_DEFAULT"
__nv_reservedSMEM_offset_0_alias:
	.zero		0
	.zero		64


//--------------------- .nv.global                --------------------------
	.section	.nv.global,"aw",@nobits
.nv.global:
	.type		_ZN41_INTERNAL_2bb69b5f_4_k_cu_aa5940d9_1607216thrust24THRUST_300001_SM_1000_NS3seqE,@object
	.size		_ZN41_INTERNAL_2bb69b5f_4_k_cu_aa5940d9_1607216thrust24THRUST_300001_SM_1000_NS3seqE,(_ZN41_INTERNAL_2bb69b5f_4_k_cu_aa5940d9_1607214cuda3std3__48in_placeE - _ZN41_INTERNAL_2bb69b5f_4_k_cu_aa5940d9_1607216thrust24THRUST_300001_SM_1000_NS3seqE)
_ZN41_INTERNAL_2bb69b5f_4_k_cu_aa5940d9_1607216thrust24THRUST_300001_SM_1000_NS3seqE:
	.zero		1
	.type		_ZN41_INTERNAL_2bb69b5f_4_k_cu_aa5940d9_1607214cuda3std3__48in_placeE,@object
	.size		_ZN41_INTERNAL_2bb69b5f_4_k_cu_aa5940d9_1607214cuda3std3__48in_placeE,(_ZN41_INTERNAL_2bb69b5f_4_k_cu_aa5940d9_1607214cuda3std6ranges3__45__cpo4sizeE - _ZN41_INTERNAL_2bb69b5f_4_k_cu_aa5940d9_1607214cuda3std3__48in_placeE)
_ZN41_INTERNAL_2bb69b5f_4_k_cu_aa5940d9_1607214cuda3std3__48in_placeE:
	.zero		1
	.type		_ZN41_INTERNAL_2bb69b5f_4_k_cu_aa5940d9_1607214cuda3std6ranges3__45__cpo4sizeE,@object
	.size		_ZN41_INTERNAL_2bb69b5f_4_k_cu_aa5940d9_1607214cuda3std6ranges3__45__cpo4sizeE,(_ZN41_INTERNAL_2bb69b5f_4_k_cu_aa5940d9_1607216thrust24THRUST_300001_SM_1000_NS12placeholders2_3E - _ZN41_INTERNAL_2bb69b5f_4_k_cu_aa5940d9_1607214cuda3std6ranges3__45__cpo4sizeE)
_ZN41_INTERNAL_2bb69b5f_4_k_cu_aa5940d9_1607214cuda3std6ranges3__45__cpo4sizeE:
	.zero		1
	.type		_ZN41_INTERNAL_2bb69b5f_4_k_cu_aa5940d9_1607216thrust24THRUST_300001_SM_1000_NS12placeholders2_3E,@object
	.size		_ZN41_INTERNAL_2bb69b5f_4_k_cu_aa5940d9_1607216thrust24THRUST_300001_SM_1000_NS12placeholders2_3E,(_ZN41_INTERNAL_2bb69b5f_4_k_cu_aa5940d9_1607214cuda3std3__45__cpo6cbeginE - _ZN41_INTERNAL_2bb69b5f_4_k_cu_aa5940d9_1607216thrust24THRUST_300001_SM_1000_NS12placeholders2_3E)
_ZN41_INTERNAL_2bb69b5f_4_k_cu_aa5940d9_1607216thrust24THRUST_300001_SM_1000_NS12placeholders2_3E:
	.zero		1
	.type		_ZN41_INTERNAL_2bb69b5f_4_k_cu_aa5940d9_1607214cuda3std3__45__cpo6cbeginE,@object
	.size		_ZN41_INTERNAL_2bb69b5f_4_k_cu_aa5940d9_1607214cuda3std3__45__cpo6cbeginE,(_ZN41_INTERNAL_2bb69b5f_4_k_cu_aa5940d9_1607214cuda3std6ranges3__45__cpo6cbeginE - _ZN41_INTERNAL_2bb69b5f_4_k_cu_aa5940d9_1607214cuda3std3__45__cpo6cbeginE)
_ZN41_INTERNAL_2bb69b5f_4_k_cu_aa5940d9_1607214cuda3std3__45__cpo6cbeginE:
	.zero		1
	.type		_ZN41_INTERNAL_2bb69b5f_4_k_cu_aa5940d9_1607214cuda3std6ranges3__45__cpo6cbeginE,@object
	.size		_ZN41_INTERNAL_2bb69b5f_4_k_cu_aa5940d9_1607214cuda3std6ranges3__45__cpo6cbeginE,(_ZN41_INTERNAL_2bb69b5f_4_k_cu_aa5940d9_1607216thrust24THRUST_300001_SM_1000_NS12placeholders2_7E - _ZN41_INTERNAL_2bb69b5f_4_k_cu_aa5940d9_1607214cuda3std6ranges3__45__cpo6cbeginE)
_ZN41_INTERNAL_2bb69b5f_4_k_cu_aa5940d9_1607214cuda3std6ranges3__45__cpo6cbeginE:
	.zero		1
	.type		_ZN41_INTERNAL_2bb69b5f_4_k_cu_aa5940d9_1607216thrust24THRUST_300001_SM_1000_NS12placeholders2_7E,@object
	.size		_ZN41_INTERNAL_2bb69b5f_4_k_cu_aa5940d9_1607216thrust24THRUST_300001_SM_1000_NS12placeholders2_7E,(_ZN41_INTERNAL_2bb69b5f_4_k_cu_aa5940d9_1607214cuda3std3__45__cpo7crbeginE - _ZN41_INTERNAL_2bb69b5f_4_k_cu_aa5940d9_1607216thrust24THRUST_300001_SM_1000_NS12placeholders2_7E)
_ZN41_INTERNAL_2bb69b5f_4_k_cu_aa5940d9_1607216thrust24THRUST_300001_SM_1000_NS12placeholders2_7E:
	.zero		1
	.type		_ZN41_INTERNAL_2bb69b5f_4_k_cu_aa5940d9_1607214cuda3std3__45__cpo7crbeginE,@object
	.size		_ZN41_INTERNAL_2bb69b5f_4_k_cu_aa5940d9_1607214cuda3std3__45__cpo7crbeginE,(_ZN41_INTERNAL_2bb69b5f_4_k_cu_aa5940d9_1607214cuda3std6ranges3__45__cpo4nextE - _ZN41_INTERNAL_2bb69b5f_4_k_cu_aa5940d9_1607214cuda3std3__45__cpo7crbeginE)
_ZN41_INTERNAL_2bb69b5f_4_k_cu_aa5940d9_1607214cuda3std3__45__cpo7crbeginE:
	.zero		1
	.type		_ZN41_INTERNAL_2bb69b5f_4_k_cu_aa5940d9_1607214cuda3std6ranges3__45__cpo4nextE,@object
	.size		_ZN41_INTERNAL_2bb69b5f_4_k_cu_aa5940d9_1607214cuda3std6ranges3__45__cpo4nextE,(_ZN41_INTERNAL_2bb69b5f_4_k_cu_aa5940d9_1607214cuda3std6ranges3__45__cpo4swapE - _ZN41_INTERNAL_2bb69b5f_4_k_cu_aa5940d9_1607214cuda3std6ranges3__45__cpo4nextE)
_ZN41_INTERNAL_2bb69b5f_4_k_cu_aa5940d9_1607214cuda3std6ranges3__45__cpo4nextE:
	.zero		1
	.type		_ZN41_INTERNAL_2bb69b5f_4_k_cu_aa5940d9_1607214cuda3std6ranges3__45__cpo4swapE,@object
	.size		_ZN41_INTERNAL_2bb69b5f_4_k_cu_aa5940d9_1607214cuda3std6ranges3__45__cpo4swapE,(_ZN41_INTERNAL_2bb69b5f_4_k_cu_aa5940d9_1607216thrust24THRUST_300001_SM_1000_NS8cuda_cub10par_nosyncE - _ZN41_INTERNAL_2bb69b5f_4_k_cu_aa5940d9_1607214cuda3std6ranges3__45__cpo4swapE)
_ZN41_INTERNAL_2bb69b5f_4_k_cu_aa5940d9_1607214cuda3std6ranges3__45__cpo4swapE:
	.zero		1
	.type		_ZN41_INTERNAL_2bb69b5f_4_k_cu_aa5940d9_1607216thrust24THRUST_300001_SM_1000_NS8cuda_cub10par_nosyncE,@object
	.size		_ZN41_INTERNAL_2bb69b5f_4_k_cu_aa5940d9_1607216thrust24THRUST_300001_SM_1000_NS8cuda_cub10par_nosyncE,(_ZN41_INTERNAL_2bb69b5f_4_k_cu_aa5940d9_1607216thrust24THRUST_300001_SM_1000_NS12placeholders2_9E - _ZN41_INTERNAL_2bb69b5f_4_k_cu_aa5940d9_1607216thrust24THRUST_300001_SM_1000_NS8cuda_cub10par_nosyncE)
_ZN41_INTERNAL_2bb69b5f_4_k_cu_aa5940d9_1607216thrust24THRUST_300001_SM_1000_NS8cuda_cub10par_nosyncE:
	.zero		1
	.type		_ZN41_INTERNAL_2bb69b5f_4_k_cu_aa5940d9_1607216thrust24THRUST_300001_SM_1000_NS12placeholders2_9E,@object
	.size		_ZN41_INTERNAL_2bb69b5f_4_k_cu_aa5940d9_1607216thrust24THRUST_300001_SM_1000_NS12placeholders2_9E,(_ZN41_INTERNAL_2bb69b5f_4_k_cu_aa5940d9_1607214cuda3std3__443_GLOBAL__N__2bb69b5f_4_k_cu_aa5940d9_1607216ignoreE - _ZN41_INTERNAL_2bb69b5f_4_k_cu_aa5940d9_1607216thrust24THRUST_300001_SM_1000_NS12placeholders2_9E)
_ZN41_INTERNAL_2bb69b5f_4_k_cu_aa5940d9_1607216thrust24THRUST_300001_SM_1000_NS12placeholders2_9E:
	.zero		1
	.type		_ZN41_INTERNAL_2bb69b5f_4_k_cu_aa5940d9_1607214cuda3std3__443_GLOBAL__N__2bb69b5f_4_k_cu_aa5940d9_1607216ignoreE,@object
	.size		_ZN41_INTERNAL_2bb69b5f_4_k_cu_aa5940d9_1607214cuda3std3__443_GLOBAL__N__2bb69b5f_4_k_cu_aa5940d9_1607216ignoreE,(_ZN41_INTERNAL_2bb69b5f_4_k_cu_aa5940d9_1607214cuda3std6ranges3__45__cpo4dataE - _ZN41_INTERNAL_2bb69b5f_4_k_cu_aa5940d9_1607214cuda3std3__443_GLOBAL__N__2bb69b5f_4_k_cu_aa5940d9_1607216ignoreE)
_ZN41_INTERNAL_2bb69b5f_4_k_cu_aa5940d9_1607214cuda3std3__443_GLOBAL__N__2bb69b5f_4_k_cu_aa5940d9_1607216ignoreE:
	.zero		1
	.type		_ZN41_INTERNAL_2bb69b5f_4_k_cu_aa5940d9_1607214cuda3std6ranges3__45__cpo4dataE,@object
	.size		_ZN41_INTERNAL_2bb69b5f_4_k_cu_aa5940d9_1607214cuda3std6ranges3__45__cpo4dataE,(_ZN41_INTERNAL_2bb69b5f_4_k_cu_aa5940d9_1607216thrust24THRUST_300001_SM_1000_NS12placeholders2_1E - _ZN41_INTERNAL_2bb69b5f_4_k_cu_aa5940d9_1607214cuda3std6ranges3__45__cpo4dataE)
_ZN41_INTERNAL_2bb69b5f_4_k_cu_aa5940d9_1607214cuda3std6ranges3__45__cpo4dataE:
	.zero		1
	.type		_ZN41_INTERNAL_2bb69b5f_4_k_cu_aa5940d9_1607216thrust24THRUST_300001_SM_1000_NS12placeholders2_1E,@object
	.size		_ZN41_INTERNAL_2bb69b5f_4_k_cu_aa5940d9_1607216thrust24THRUST_300001_SM_1000_NS12placeholders2_1E,(_ZN41_INTERNAL_2bb69b5f_4_k_cu_aa5940d9_1607214cuda3std3__45__cpo5beginE - _ZN41_INTERNAL_2bb69b5f_4_k_cu_aa5940d9_1607216thrust24THRUST_300001_SM_1000_NS12placeholders2_1E)
_ZN41_INTERNAL_2bb69b5f_4_k_cu_aa5940d9_1607216thrust24THRUST_300001_SM_1000_NS12placeholders2_1E:
	.zero		1
	.type		_ZN41_INTERNAL_2bb69b5f_4_k_cu_aa5940d9_1607214cuda3std3__45__cpo5beginE,@object
	.size		_ZN41_INTERNAL_2bb69b5f_4_k_cu_aa5940d9_1607214cuda3std3__45__cpo5beginE,(_ZN41_INTERNAL_2bb69b5f_4_k_cu_aa5940d9_1607214cuda3std6ranges3__45__cpo5beginE - _ZN41_INTERNAL_2bb69b5f_4_k_cu_aa5940d9_1607214cuda3std3__45__cpo5beginE)
_ZN41_INTERNAL_2bb69b5f_4_k_cu_aa5940d9_1607214cuda3std3__45__cpo5beginE:
	.zero		1
	.type		_ZN41_INTERNAL_2bb69b5f_4_k_cu_aa5940d9_1607214cuda3std6ranges3__45__cpo5beginE,@object
	.size		_ZN41_INTERNAL_2bb69b5f_4_k_cu_aa5940d9_1607214cuda3std6ranges3__45__cpo5beginE,(_ZN41_INTERNAL_2bb69b5f_4_k_cu_aa5940d9_1607216thrust24THRUST_300001_SM_1000_NS12placeholders2_5E - _ZN41_INTERNAL_2bb69b5f_4_k_cu_aa5940d9_1607214cuda3std6ranges3__45__cpo5beginE)
_ZN41_INTERNAL_2bb69b5f_4_k_cu_aa5940d9_1607214cuda3std6ranges3__45__cpo5beginE:
	.zero		1
	.type		_ZN41_INTERNAL_2bb69b5f_4_k_cu_aa5940d9_1607216thrust24THRUST_300001_SM_1000_NS12placeholders2_5E,@object
	.size		_ZN41_INTERNAL_2bb69b5f_4_k_cu_aa5940d9_1607216thrust24THRUST_300001_SM_1000_NS12placeholders2_5E,(_ZN41_INTERNAL_2bb69b5f_4_k_cu_aa5940d9_1607214cuda3std3__45__cpo6rbeginE - _ZN41_INTERNAL_2bb69b5f_4_k_cu_aa5940d9_1607216thrust24THRUST_300001_SM_1000_NS12placeholders2_5E)
_ZN41_INTERNAL_2bb69b5f_4_k_cu_aa5940d9_1607216thrust24THRUST_300001_SM_1000_NS12placeholders2_5E:
	.zero		1
	.type		_ZN41_INTERNAL_2bb69b5f_4_k_cu_aa5940d9_1607214cuda3std3__45__cpo6rbeginE,@object
	.size		_ZN41_INTERNAL_2bb69b5f_4_k_cu_aa5940d9_1607214cuda3std3__45__cpo6rbeginE,(_ZN41_INTERNAL_2bb69b5f_4_k_cu_aa5940d9_1607214cuda3std6ranges3__45__cpo7advanceE - _ZN41_INTERNAL_2bb69b5f_4_k_cu_aa5940d9_1607214cuda3std3__45__cpo6rbeginE)
_ZN41_INTERNAL_2bb69b5f_4_k_cu_aa5940d9_1607214cuda3std3__45__cpo6rbeginE:
	.zero		1
	.type		_ZN41_INTERNAL_2bb69b5f_4_k_cu_aa5940d9_1607214cuda3std6ranges3__45__cpo7advanceE,@object
	.size		_ZN41_INTERNAL_2bb69b5f_4_k_cu_aa5940d9_1607214cuda3std6ranges3__45__cpo7advanceE,(_ZN41_INTERNAL_2bb69b5f_4_k_cu_aa5940d9_1607214cuda3std3__47nulloptE - _ZN41_INTERNAL_2bb69b5f_4_k_cu_aa5940d9_1607214cuda3std6ranges3__45__cpo7advanceE)
_ZN41_INTERNAL_2bb69b5f_4_k_cu_aa5940d9_1607214cuda3std6ranges3__45__cpo7advanceE:
	.zero		1
	.type		_ZN41_INTERNAL_2bb69b5f_4_k_cu_aa5940d9_1607214cuda3std3__47nulloptE,@object
	.size		_ZN41_INTERNAL_2bb69b5f_4_k_cu_aa5940d9_1607214cuda3std3__47nulloptE,(_ZN41_INTERNAL_2bb69b5f_4_k_cu_aa5940d9_1607214cuda3std6ranges3__45__cpo8distanceE - _ZN41_INTERNAL_2bb69b5f_4_k_cu_aa5940d9_1607214cuda3std3__47nulloptE)
_ZN41_INTERNAL_2bb69b5f_4_k_cu_aa5940d9_1607214cuda3std3__47nulloptE:
	.zero		1
	.type		_ZN41_INTERNAL_2bb69b5f_4_k_cu_aa5940d9_1607214cuda3std6ranges3__45__cpo8distanceE,@object
	.size		_ZN41_INTERNAL_2bb69b5f_4_k_cu_aa5940d9_1607214cuda3std6ranges3__45__cpo8distanceE,(_ZN41_INTERNAL_2bb69b5f_4_k_cu_aa5940d9_1607216thrust24THRUST_300001_SM_1000_NS12placeholders3_10E - _ZN41_INTERNAL_2bb69b5f_4_k_cu_aa5940d9_1607214cuda3std6ranges3__45__cpo8distanceE)
_ZN41_INTERNAL_2bb69b5f_4_k_cu_aa5940d9_1607214cuda3std6ranges3__45__cpo8distanceE:
	.zero		1
	.type		_ZN41_INTERNAL_2bb69b5f_4_k_cu_aa5940d9_1607216thrust24THRUST_300001_SM_1000_NS12placeholders3_10E,@object
	.size		_ZN41_INTERNAL_2bb69b5f_4_k_cu_aa5940d9_1607216thrust24THRUST_300001_SM_1000_NS12placeholders3_10E,(_ZN41_INTERNAL_2bb69b5f_4_k_cu_aa5940d9_1607214cuda3std3__419piecewise_constructE - _ZN41_INTERNAL_2bb69b5f_4_k_cu_aa5940d9_1607216thrust24THRUST_300001_SM_1000_NS12placeholders3_10E)
_ZN41_INTERNAL_2bb69b5f_4_k_cu_aa5940d9_1607216thrust24THRUST_300001_SM_1000_NS12placeholders3_10E:
	.zero		1
	.type		_ZN41_INTERNAL_2bb69b5f_4_k_cu_aa5940d9_1607214cuda3std3__419piecewise_constructE,@object
	.size		_ZN41_INTERNAL_2bb69b5f_4_k_cu_aa5940d9_1607214cuda3std3__419piecewise_constructE,(_ZN41_INTERNAL_2bb69b5f_4_k_cu_aa5940d9_1607214cuda3std6ranges3__45__cpo5cdataE - _ZN41_INTERNAL_2bb69b5f_4_k_cu_aa5940d9_1607214cuda3std3__419piecewise_constructE)
_ZN41_INTERNAL_2bb69b5f_4_k_cu_aa5940d9_1607214cuda3std3__419piecewise_constructE:
	.zero		1
	.type		_ZN41_INTERNAL_2bb69b5f_4_k_cu_aa5940d9_1607214cuda3std6ranges3__45__cpo5cdataE,@object
	.size		_ZN41_INTERNAL_2bb69b5f_4_k_cu_aa5940d9_1607214cuda3std6ranges3__45__cpo5cdataE,(_ZN41_INTERNAL_2bb69b5f_4_k_cu_aa5940d9_1607216thrust24THRUST_300001_SM_1000_NS12placeholders2_2E - _ZN41_INTERNAL_2bb69b5f_4_k_cu_aa5940d9_1607214cuda3std6ranges3__45__cpo5cdataE)
_ZN41_INTERNAL_2bb69b5f_4_k_cu_aa5940d9_1607214cuda3std6ranges3__45__cpo5cdataE:
	.zero		1
	.type		_ZN41_INTERNAL_2bb69b5f_4_k_cu_aa5940d9_1607216thrust24THRUST_300001_SM_1000_NS12placeholders2_2E,@object
	.size		_ZN41_INTERNAL_2bb69b5f_4_k_cu_aa5940d9_1607216thrust24THRUST_300001_SM_1000_NS12placeholders2_2E,(_ZN41_INTERNAL_2bb69b5f_4_k_cu_aa5940d9_1607214cuda3std3__45__cpo3endE - _ZN41_INTERNAL_2bb69b5f_4_k_cu_aa5940d9_1607216thrust24THRUST_300001_SM_1000_NS12placeholders2_2E)
_ZN41_INTERNAL_2bb69b5f_4_k_cu_aa5940d9_1607216thrust24THRUST_300001_SM_1000_NS12placeholders2_2E:
	.zero		1
	.type		_ZN41_INTERNAL_2bb69b5f_4_k_cu_aa5940d9_1607214cuda3std3__45__cpo3endE,@object
	.size		_ZN41_INTERNAL_2bb69b5f_4_k_cu_aa5940d9_1607214cuda3std3__45__cpo3endE,(_ZN41_INTERNAL_2bb69b5f_4_k_cu_aa5940d9_1607214cuda3std6ranges3__45__cpo3endE - _ZN41_INTERNAL_2bb69b5f_4_k_cu_aa5940d9_1607214cuda3std3__45__cpo3endE)
_ZN41_INTERNAL_2bb69b5f_4_k_cu_aa5940d9_1607214cuda3std3__45__cpo3endE:
	.zero		1
	.type		_ZN41_INTERNAL_2bb69b5f_4_k_cu_aa5940d9_1607214cuda3std6ranges3__45__cpo3endE,@object
	.size		_ZN41_INTERNAL_2bb69b5f_4_k_cu_aa5940d9_1607214cuda3std6ranges3__45__cpo3endE,(_ZN41_INTERNAL_2bb69b5f_4_k_cu_aa5940d9_1607216thrust24THRUST_300001_SM_1000_NS12placeholders2_6E - _ZN41_INTERNAL_2bb69b5f_4_k_cu_aa5940d9_1607214cuda3std6ranges3__45__cpo3endE)
_ZN41_INTERNAL_2bb69b5f_4_k_cu_aa5940d9_1607214cuda3std6ranges3__45__cpo3endE:
	.zero		1
	.type		_ZN41_INTERNAL_2bb69b5f_4_k_cu_aa5940d9_1607216thrust24THRUST_300001_SM_1000_NS12placeholders2_6E,@object
	.size		_ZN41_INTERNAL_2bb69b5f_4_k_cu_aa5940d9_1607216thrust24THRUST_300001_SM_1000_NS12placeholders2_6E,(_ZN41_INTERNAL_2bb69b5f_4_k_cu_aa5940d9_1607214cuda3std3__45__cpo4rendE - _ZN41_INTERNAL_2bb69b5f_4_k_cu_aa5940d9_1607216thrust24THRUST_300001_SM_1000_NS12placeholders2_6E)
_ZN41_INTERNAL_2bb69b5f_4_k_cu_aa5940d9_1607216thrust24THRUST_300001_SM_1000_NS12placeholders2_6E:
	.zero		1
	.type		_ZN41_INTERNAL_2bb69b5f_4_k_cu_aa5940d9_1607214cuda3std3__45__cpo4rendE,@object
	.size		_ZN41_INTERNAL_2bb69b5f_4_k_cu_aa5940d9_1607214cuda3std3__45__cpo4rendE,(_ZN41_INTERNAL_2bb69b5f_4_k_cu_aa5940d9_1607214cuda3std6ranges3__45__cpo9iter_swapE - _ZN41_INTERNAL_2bb69b5f_4_k_cu_aa5940d9_1607214cuda3std3__45__cpo4rendE)
_ZN41_INTERNAL_2bb69b5f_4_k_cu_aa5940d9_1607214cuda3std3__45__cpo4rendE:
	.zero		1
	.type		_ZN41_INTERNAL_2bb69b5f_4_k_cu_aa5940d9_1607214cuda3std6ranges3__45__cpo9iter_swapE,@object
	.size		_ZN41_INTERNAL_2bb69b5f_4_k_cu_aa5940d9_1607214cuda3std6ranges3__45__cpo9iter_swapE,(_ZN41_INTERNAL_2bb69b5f_4_k_cu_aa5940d9_1607214cuda3std3__48unexpectE - _ZN41_INTERNAL_2bb69b5f_4_k_cu_aa5940d9_1607214cuda3std6ranges3__45__cpo9iter_swapE)
_ZN41_INTERNAL_2bb69b5f_4_k_cu_aa5940d9_1607214cuda3std6ranges3__45__cpo9iter_swapE:
	.zero		1
	.type		_ZN41_INTERNAL_2bb69b5f_4_k_cu_aa5940d9_1607214cuda3std3__48unexpectE,@object
	.size		_ZN41_INTERNAL_2bb69b5f_4_k_cu_aa5940d9_1607214cuda3std3__48unexpectE,(_ZN41_INTERNAL_2bb69b5f_4_k_cu_aa5940d9_1607216thrust24THRUST_300001_SM_1000_NS8cuda_cub3parE - _ZN41_INTERNAL_2bb69b5f_4_k_cu_aa5940d9_1607214cuda3std3__48unexpectE)
_ZN41_INTERNAL_2bb69b5f_4_k_cu_aa5940d9_1607214cuda3std3__48unexpectE:
	.zero		1
	.type		_ZN41_INTERNAL_2bb69b5f_4_k_cu_aa5940d9_1607216thrust24THRUST_300001_SM_1000_NS8cuda_cub3parE,@object
	.size		_ZN41_INTERNAL_2bb69b5f_4_k_cu_aa5940d9_1607216thrust24THRUST_300001_SM_1000_NS8cuda_cub3parE,(_ZN41_INTERNAL_2bb69b5f_4_k_cu_aa5940d9_1607216thrust24THRUST_300001_SM_1000_NS12placeholders2_4E - _ZN41_INTERNAL_2bb69b5f_4_k_cu_aa5940d9_1607216thrust24THRUST_300001_SM_1000_NS8cuda_cub3parE)
_ZN41_INTERNAL_2bb69b5f_4_k_cu_aa5940d9_1607216thrust24THRUST_300001_SM_1000_NS8cuda_cub3parE:
	.zero		1
	.type		_ZN41_INTERNAL_2bb69b5f_4_k_cu_aa5940d9_1607216thrust24THRUST_300001_SM_1000_NS12placeholders2_4E,@object
	.size		_ZN41_INTERNAL_2bb69b5f_4_k_cu_aa5940d9_1607216thrust24THRUST_300001_SM_1000_NS12placeholders2_4E,(_ZN41_INTERNAL_2bb69b5f_4_k_cu_aa5940d9_1607214cuda3std3__45__cpo4cendE - _ZN41_INTERNAL_2bb69b5f_4_k_cu_aa5940d9_1607216thrust24THRUST_300001_SM_1000_NS12placeholders2_4E)
_ZN41_INTERNAL_2bb69b5f_4_k_cu_aa5940d9_1607216thrust24THRUST_300001_SM_1000_NS12placeholders2_4E:
	.zero		1
	.type		_ZN41_INTERNAL_2bb69b5f_4_k_cu_aa5940d9_1607214cuda3std3__45__cpo4cendE,@object
	.size		_ZN41_INTERNAL_2bb69b5f_4_k_cu_aa5940d9_1607214cuda3std3__45__cpo4cendE,(_ZN41_INTERNAL_2bb69b5f_4_k_cu_aa5940d9_1607214cuda3std6ranges3__45__cpo4cendE - _ZN41_INTERNAL_2bb69b5f_4_k_cu_aa5940d9_1607214cuda3std3__45__cpo4cendE)
_ZN41_INTERNAL_2bb69b5f_4_k_cu_aa5940d9_1607214cuda3std3__45__cpo4cendE:
	.zero		1
	.type		_ZN41_INTERNAL_2bb69b5f_4_k_cu_aa5940d9_1607214cuda3std6ranges3__45__cpo4cendE,@object
	.size		_ZN41_INTERNAL_2bb69b5f_4_k_cu_aa5940d9_1607214cuda3std6ranges3__45__cpo4cendE,(_ZN41_INTERNAL_2bb69b5f_4_k_cu_aa5940d9_1607214cuda3std3__420unreachable_sentinelE - _ZN41_INTERNAL_2bb69b5f_4_k_cu_aa5940d9_1607214cuda3std6ranges3__45__cpo4cendE)
_ZN41_INTERNAL_2bb69b5f_4_k_cu_aa5940d9_1607214cuda3std6ranges3__45__cpo4cendE:
	.zero		1
	.type		_ZN41_INTERNAL_2bb69b5f_4_k_cu_aa5940d9_1607214cuda3std3__420unreachable_sentinelE,@object
	.size		_ZN41_INTERNAL_2bb69b5f_4_k_cu_aa5940d9_1607214cuda3std3__420unreachable_sentinelE,(_ZN41_INTERNAL_2bb69b5f_4_k_cu_aa5940d9_1607214cuda3std6ranges3__45__cpo5ssizeE - _ZN41_INTERNAL_2bb69b5f_4_k_cu_aa5940d9_1607214cuda3std3__420unreachable_sentinelE)
_ZN41_INTERNAL_2bb69b5f_4_k_cu_aa5940d9_1607214cuda3std3__420unreachable_sentinelE:
	.zero		1
	.type		_ZN41_INTERNAL_2bb69b5f_4_k_cu_aa5940d9_1607214cuda3std6ranges3__45__cpo5ssizeE,@object
	.size		_ZN41_INTERNAL_2bb69b5f_4_k_cu_aa5940d9_1607214cuda3std6ranges3__45__cpo5ssizeE,(_ZN41_INTERNAL_2bb69b5f_4_k_cu_aa5940d9_1607216thrust24THRUST_300001_SM_1000_NS12placeholders2_8E - _ZN41_INTERNAL_2bb69b5f_4_k_cu_aa5940d9_1607214cuda3std6ranges3__45__cpo5ssizeE)
_ZN41_INTERNAL_2bb69b5f_4_k_cu_aa5940d9_1607214cuda3std6ranges3__45__cpo5ssizeE:
	.zero		1
	.type		_ZN41_INTERNAL_2bb69b5f_4_k_cu_aa5940d9_1607216thrust24THRUST_300001_SM_1000_NS12placeholders2_8E,@object
	.size		_ZN41_INTERNAL_2bb69b5f_4_k_cu_aa5940d9_1607216thrust24THRUST_300001_SM_1000_NS12placeholders2_8E,(_ZN41_INTERNAL_2bb69b5f_4_k_cu_aa5940d9_1607214cuda3std3__45__cpo5crendE - _ZN41_INTERNAL_2bb69b5f_4_k_cu_aa5940d9_1607216thrust24THRUST_300001_SM_1000_NS12placeholders2_8E)
_ZN41_INTERNAL_2bb69b5f_4_k_cu_aa5940d9_1607216thrust24THRUST_300001_SM_1000_NS12placeholders2_8E:
	.zero		1
	.type		_ZN41_INTERNAL_2bb69b5f_4_k_cu_aa5940d9_1607214cuda3std3__45__cpo5crendE,@object
	.size		_ZN41_INTERNAL_2bb69b5f_4_k_cu_aa5940d9_1607214cuda3std3__45__cpo5crendE,(_ZN41_INTERNAL_2bb69b5f_4_k_cu_aa5940d9_1607214cuda3std6ranges3__45__cpo4prevE - _ZN41_INTERNAL_2bb69b5f_4_k_cu_aa5940d9_1607214cuda3std3__45__cpo5crendE)
_ZN41_INTERNAL_2bb69b5f_4_k_cu_aa5940d9_1607214cuda3std3__45__cpo5crendE:
	.zero		1
	.type		_ZN41_INTERNAL_2bb69b5f_4_k_cu_aa5940d9_1607214cuda3std6ranges3__45__cpo4prevE,@object
	.size		_ZN41_INTERNAL_2bb69b5f_4_k_cu_aa5940d9_1607214cuda3std6ranges3__45__cpo4prevE,(_ZN41_INTERNAL_2bb69b5f_4_k_cu_aa5940d9_1607214cuda3std6ranges3__45__cpo9iter_moveE - _ZN41_INTERNAL_2bb69b5f_4_k_cu_aa5940d9_1607214cuda3std6ranges3__45__cpo4prevE)
_ZN41_INTERNAL_2bb69b5f_4_k_cu_aa5940d9_1607214cuda3std6ranges3__45__cpo4prevE:
	.zero		1
	.type		_ZN41_INTERNAL_2bb69b5f_4_k_cu_aa5940d9_1607214cuda3std6ranges3__45__cpo9iter_moveE,@object
	.size		_ZN41_INTERNAL_2bb69b5f_4_k_cu_aa5940d9_1607214cuda3std6ranges3__45__cpo9iter_moveE,(_ZN41_INTERNAL_2bb69b5f_4_k_cu_aa5940d9_1607216thrust24THRUST_300001_SM_1000_NS6system6detail10sequential3seqE - _ZN41_INTERNAL_2bb69b5f_4_k_cu_aa5940d9_1607214cuda3std6ranges3__45__cpo9iter_moveE)
_ZN41_INTERNAL_2bb69b5f_4_k_cu_aa5940d9_1607214cuda3std6ranges3__45__cpo9iter_moveE:
	.zero		1
	.type		_ZN41_INTERNAL_2bb69b5f_4_k_cu_aa5940d9_1607216thrust24THRUST_300001_SM_1000_NS6system6detail10sequential3seqE,@object
	.size		_ZN41_INTERNAL_2bb69b5f_4_k_cu_aa5940d9_1607216thrust24THRUST_300001_SM_1000_NS6system6detail10sequential3seqE,(.L_31 - _ZN41_INTERNAL_2bb69b5f_4_k_cu_aa5940d9_1607216thrust24THRUST_300001_SM_1000_NS6system6detail10sequential3seqE)
_ZN41_INTERNAL_2bb69b5f_4_k_cu_aa5940d9_1607216thrust24THRUST_300001_SM_1000_NS6system6detail10sequential3seqE:
	.zero		1
.L_31:


//--------------------- .nv.constant0._ZN3cub18CUB_300001_SM_10006detail11EmptyKernelIvEEvv --------------------------
	.section	.nv.constant0._ZN3cub18CUB_300001_SM_10006detail11EmptyKernelIvEEvv,"a",@progbits
	.sectionflags	@""
	.align	4
.nv.constant0._ZN3cub18CUB_300001_SM_10006detail11EmptyKernelIvEEvv:
	.zero		896


//--------------------- SYMBOLS --------------------------

	.type		.nv.reservedSmem.offset0,@object
	.size		.nv.reservedSmem.offset0,0x4
